//
// Generated by NVIDIA NVVM Compiler
//
// Compiler Build ID: CL-36424714
// Cuda compilation tools, release 13.0, V13.0.88
// Based on NVVM 20.0.0
//

.version 9.0
.target sm_100
.address_size 64

	// .globl	_Z19gpuHistogramStridedPiS_ii

.visible .entry _Z19gpuHistogramStridedPiS_ii(
	.param .u64 .ptr .align 1 _Z19gpuHistogramStridedPiS_ii_param_0,
	.param .u64 .ptr .align 1 _Z19gpuHistogramStridedPiS_ii_param_1,
	.param .u32 _Z19gpuHistogramStridedPiS_ii_param_2,
	.param .u32 _Z19gpuHistogramStridedPiS_ii_param_3
)
{
	.reg .pred 	%p<7>;
	.reg .b32 	%r<47>;
	.reg .b64 	%rd<23>;

	ld.param.u64 	%rd3, [_Z19gpuHistogramStridedPiS_ii_param_0];
	ld.param.u64 	%rd4, [_Z19gpuHistogramStridedPiS_ii_param_1];
	ld.param.u32 	%r12, [_Z19gpuHistogramStridedPiS_ii_param_2];
	ld.param.u32 	%r13, [_Z19gpuHistogramStridedPiS_ii_param_3];
	cvta.to.global.u64 	%rd1, %rd4;
	cvta.to.global.u64 	%rd2, %rd3;
	mov.u32 	%r14, %tid.x;
	mov.u32 	%r15, %ctaid.x;
	mov.u32 	%r16, %ntid.x;
	mad.lo.s32 	%r45, %r15, %r16, %r14;
	mov.u32 	%r17, %nctaid.x;
	mul.lo.s32 	%r2, %r17, %r16;
	setp.ge.s32 	%p1, %r45, %r12;
	@%p1 bra 	$L__BB0_7;
	add.s32 	%r18, %r45, %r2;
	max.s32 	%r19, %r12, %r18;
	setp.lt.s32 	%p2, %r18, %r12;
	selp.u32 	%r20, 1, 0, %p2;
	add.s32 	%r21, %r18, %r20;
	sub.s32 	%r22, %r19, %r21;
	div.u32 	%r23, %r22, %r2;
	add.s32 	%r3, %r23, %r20;
	and.b32  	%r24, %r3, 3;
	setp.eq.s32 	%p3, %r24, 3;
	@%p3 bra 	$L__BB0_4;
	add.s32 	%r25, %r3, 1;
	and.b32  	%r26, %r25, 3;
	neg.s32 	%r43, %r26;
$L__BB0_3:
	.pragma "nounroll";
	mul.wide.s32 	%rd5, %r45, 4;
	add.s64 	%rd6, %rd2, %rd5;
	ld.global.u32 	%r27, [%rd6];
	rem.s32 	%r28, %r27, %r13;
	mul.wide.s32 	%rd7, %r28, 4;
	add.s64 	%rd8, %rd1, %rd7;
	atom.global.add.u32 	%r29, [%rd8], 1;
	add.s32 	%r45, %r45, %r2;
	add.s32 	%r43, %r43, 1;
	setp.ne.s32 	%p4, %r43, 0;
	@%p4 bra 	$L__BB0_3;
$L__BB0_4:
	setp.lt.u32 	%p5, %r3, 3;
	@%p5 bra 	$L__BB0_7;
	mul.wide.s32 	%rd13, %r2, 4;
	shl.b32 	%r42, %r2, 2;
$L__BB0_6:
	mul.wide.s32 	%rd9, %r45, 4;
	add.s64 	%rd10, %rd2, %rd9;
	ld.global.u32 	%r30, [%rd10];
	rem.s32 	%r31, %r30, %r13;
	mul.wide.s32 	%rd11, %r31, 4;
	add.s64 	%rd12, %rd1, %rd11;
	atom.global.add.u32 	%r32, [%rd12], 1;
	add.s64 	%rd14, %rd10, %rd13;
	ld.global.u32 	%r33, [%rd14];
	rem.s32 	%r34, %r33, %r13;
	mul.wide.s32 	%rd15, %r34, 4;
	add.s64 	%rd16, %rd1, %rd15;
	atom.global.add.u32 	%r35, [%rd16], 1;
	add.s64 	%rd17, %rd14, %rd13;
	ld.global.u32 	%r36, [%rd17];
	rem.s32 	%r37, %r36, %r13;
	mul.wide.s32 	%rd18, %r37, 4;
	add.s64 	%rd19, %rd1, %rd18;
	atom.global.add.u32 	%r38, [%rd19], 1;
	add.s64 	%rd20, %rd17, %rd13;
	ld.global.u32 	%r39, [%rd20];
	rem.s32 	%r40, %r39, %r13;
	mul.wide.s32 	%rd21, %r40, 4;
	add.s64 	%rd22, %rd1, %rd21;
	atom.global.add.u32 	%r41, [%rd22], 1;
	add.s32 	%r45, %r42, %r45;
	setp.lt.s32 	%p6, %r45, %r12;
	@%p6 bra 	$L__BB0_6;
$L__BB0_7:
	ret;

}


// ===== COMPILED SASS (sm_100) =====

	.target	sm_100

	.elftype	@"ET_EXEC"


//--------------------- .note.nv.tkinfo           --------------------------
	.section	.note.nv.tkinfo,"",@"SHT_NOTE"
	.sectionflags	@"SHF_NOTE_NV_TKINFO"
	.tkinfo
        /*0018*/ 	.word	0x00000002
        /*0030*/ 	.string	""
        /*0030*/ 	.string	"ptxas"
        /*0030*/ 	.string	"Cuda compilation tools, release 13.0, V13.0.88"
        /*0030*/ 	.string	"Build cuda_13.0.r13.0/compiler.36424714_0"
        /*0030*/ 	.string	"-arch sm_100 -m 64 "



//--------------------- .note.nv.cuinfo           --------------------------
	.section	.note.nv.cuinfo,"",@"SHT_NOTE"
	.sectionflags	@"SHF_NOTE_NV_CUINFO"
        /*0018*/ 	.short	0x0002
        /*001a*/ 	.short	0x0064
        /*001c*/ 	.short	0x0082
	.zero		2


//--------------------- .nv.info                  --------------------------
	.section	.nv.info,"",@"SHT_CUDA_INFO"
	.align	4


	//----- nvinfo : EIATTR_REGCOUNT
	.align		4
        /*0000*/ 	.byte	0x04, 0x2f
        /*0002*/ 	.short	(.L_1 - .L_0)
	.align		4
.L_0:
        /*0004*/ 	.word	index@(_Z19gpuHistogramStridedPiS_ii)
        /*0008*/ 	.word	0x00000018


	//----- nvinfo : EIATTR_FRAME_SIZE
	.align		4
.L_1:
        /*000c*/ 	.byte	0x04, 0x11
        /*000e*/ 	.short	(.L_3 - .L_2)
	.align		4
.L_2:
        /*0010*/ 	.word	index@(_Z19gpuHistogramStridedPiS_ii)
        /*0014*/ 	.word	0x00000000


	//----- nvinfo : EIATTR_MIN_STACK_SIZE
	.align		4
.L_3:
        /*0018*/ 	.byte	0x04, 0x12
        /*001a*/ 	.short	(.L_5 - .L_4)
	.align		4
.L_4:
        /*001c*/ 	.word	index@(_Z19gpuHistogramStridedPiS_ii)
        /*0020*/ 	.word	0x00000000
.L_5:


//--------------------- .nv.compat                --------------------------
	.section	.nv.compat,"",@"SHT_CUDA_COMPAT_INFO"
	.align	4
        /*0000*/ 	.byte	0x02, 0x09, 0x00, 0x00, 0x02, 0x02, 0x01, 0x00, 0x02, 0x05, 0x05, 0x00, 0x03, 0x07, 0x01, 0x01
        /*0010*/ 	.byte	0x02, 0x03, 0x00, 0x00, 0x02, 0x06, 0x01, 0x00, 0x04, 0x0b, 0x08, 0x00, 0x09, 0x00, 0x00, 0x00
        /*0020*/ 	.byte	0x00, 0x00, 0x00, 0x00


//--------------------- .nv.info._Z19gpuHistogramStridedPiS_ii --------------------------
	.section	.nv.info._Z19gpuHistogramStridedPiS_ii,"",@"SHT_CUDA_INFO"
	.sectionflags	@""
	.align	4


	//----- nvinfo : EIATTR_CUDA_API_VERSION
	.align		4
        /*0000*/ 	.byte	0x04, 0x37
        /*0002*/ 	.short	(.L_7 - .L_6)
.L_6:
        /*0004*/ 	.word	0x00000082


	//----- nvinfo : EIATTR_KPARAM_INFO
	.align		4
.L_7:
        /*0008*/ 	.byte	0x04, 0x17
        /*000a*/ 	.short	(.L_9 - .L_8)
.L_8:
        /*000c*/ 	.word	0x00000000
        /*0010*/ 	.short	0x0003
        /*0012*/ 	.short	0x0014
        /*0014*/ 	.byte	0x00, 0xf0, 0x11, 0x00


	//----- nvinfo : EIATTR_KPARAM_INFO
	.align		4
.L_9:
        /*0018*/ 	.byte	0x04, 0x17
        /*001a*/ 	.short	(.L_11 - .L_10)
.L_10:
        /*001c*/ 	.word	0x00000000
        /*0020*/ 	.short	0x0002
        /*0022*/ 	.short	0x0010
        /*0024*/ 	.byte	0x00, 0xf0, 0x11, 0x00


	//----- nvinfo : EIATTR_KPARAM_INFO
	.align		4
.L_11:
        /*0028*/ 	.byte	0x04, 0x17
        /*002a*/ 	.short	(.L_13 - .L_12)
.L_12:
        /*002c*/ 	.word	0x00000000
        /*0030*/ 	.short	0x0001
        /*0032*/ 	.short	0x0008
        /*0034*/ 	.byte	0x00, 0xf5, 0x21, 0x00


	//----- nvinfo : EIATTR_KPARAM_INFO
	.align		4
.L_13:
        /*0038*/ 	.byte	0x04, 0x17
        /*003a*/ 	.short	(.L_15 - .L_14)
.L_14:
        /*003c*/ 	.word	0x00000000
        /*0040*/ 	.short	0x0000
        /*0042*/ 	.short	0x0000
        /*0044*/ 	.byte	0x00, 0xf5, 0x21, 0x00


	//----- nvinfo : EIATTR_SPARSE_MMA_MASK
	.align		4
.L_15:
        /*0048*/ 	.byte	0x03, 0x50
        /*004a*/ 	.short	0x0000


	//----- nvinfo : EIATTR_MAXREG_COUNT
	.align		4
        /*004c*/ 	.byte	0x03, 0x1b
        /*004e*/ 	.short	0x00ff


	//----- nvinfo : EIATTR_MERCURY_ISA_VERSION
	.align		4
        /*0050*/ 	.byte	0x03, 0x5f
        /*0052*/ 	.short	0x0101


	//----- nvinfo : EIATTR_VRC_CTA_INIT_COUNT
	.align		4
        /*0054*/ 	.byte	0x02, 0x4a
	.zero		1
	.zero		1


	//----- nvinfo : EIATTR_EXIT_INSTR_OFFSETS
	.align		4
        /*0058*/ 	.byte	0x04, 0x1c
        /*005a*/ 	.short	(.L_17 - .L_16)


	//   ....[0]....
.L_16:
        /*005c*/ 	.word	0x00000090


	//   ....[1]....
        /*0060*/ 	.word	0x00000500


	//   ....[2]....
        /*0064*/ 	.word	0x00000ac0


	//----- nvinfo : EIATTR_CRS_STACK_SIZE
	.align		4
.L_17:
        /*0068*/ 	.byte	0x04, 0x1e
        /*006a*/ 	.short	(.L_19 - .L_18)
.L_18:
        /*006c*/ 	.word	0x00000000


	//----- nvinfo : EIATTR_CBANK_PARAM_SIZE
	.align		4
.L_19:
        /*0070*/ 	.byte	0x03, 0x19
        /*0072*/ 	.short	0x0018


	//----- nvinfo : EIATTR_PARAM_CBANK
	.align		4
        /*0074*/ 	.byte	0x04, 0x0a
        /*0076*/ 	.short	(.L_21 - .L_20)
	.align		4
.L_20:
        /*0078*/ 	.word	index@(.nv.constant0._Z19gpuHistogramStridedPiS_ii)
        /*007c*/ 	.short	0x0380
        /*007e*/ 	.short	0x0018


	//----- nvinfo : EIATTR_SW_WAR
	.align		4
.L_21:
        /*0080*/ 	.byte	0x04, 0x36
        /*0082*/ 	.short	(.L_23 - .L_22)
.L_22:
        /*0084*/ 	.word	0x00000008
.L_23:


//--------------------- .nv.callgraph             --------------------------
	.section	.nv.callgraph,"",@"SHT_CUDA_CALLGRAPH"
	.align	4
	.sectionentsize	8
	.align		4
        /*0000*/ 	.word	0x00000000
	.align		4
        /*0004*/ 	.word	0xffffffff
	.align		4
        /*0008*/ 	.word	0x00000000
	.align		4
        /*000c*/ 	.word	0xfffffffe
	.align		4
        /*0010*/ 	.word	0x00000000
	.align		4
        /*0014*/ 	.word	0xfffffffd
	.align		4
        /*0018*/ 	.word	0x00000000
	.align		4
        /*001c*/ 	.word	0xfffffffc


//--------------------- .text._Z19gpuHistogramStridedPiS_ii --------------------------
	.section	.text._Z19gpuHistogramStridedPiS_ii,"ax",@progbits
	.align	128
        .global         _Z19gpuHistogramStridedPiS_ii
        .type           _Z19gpuHistogramStridedPiS_ii,@function
        .size           _Z19gpuHistogramStridedPiS_ii,(.L_x_5 - _Z19gpuHistogramStridedPiS_ii)
        .other          _Z19gpuHistogramStridedPiS_ii,@"STO_CUDA_ENTRY STV_DEFAULT"
_Z19gpuHistogramStridedPiS_ii:
.text._Z19gpuHistogramStridedPiS_ii:
[----:B------:R-:W-:Y:S01]  /*0000*/  LDC R1, c[0x0][0x37c] ;  /* 0x0000df00ff017b82 */ /* 0x000fe20000000800 */
[----:B------:R-:W0:Y:S07]  /*0010*/  S2R R3, SR_TID.X ;  /* 0x0000000000037919 */ /* 0x000e2e0000002100 */
[----:B------:R-:W0:Y:S01]  /*0020*/  S2UR UR4, SR_CTAID.X ;  /* 0x00000000000479c3 */ /* 0x000e220000002500 */
[----:B------:R-:W1:Y:S07]  /*0030*/  LDCU UR6, c[0x0][0x390] ;  /* 0x00007200ff0677ac */ /* 0x000e6e0008000800 */
[----:B------:R-:W0:Y:S01]  /*0040*/  LDC R0, c[0x0][0x360] ;  /* 0x0000d800ff007b82 */ /* 0x000e220000000800 */
[----:B------:R-:W2:Y:S01]  /*0050*/  LDCU UR5, c[0x0][0x370] ;  /* 0x00006e00ff0577ac */ /* 0x000ea20008000800 */
[----:B0-----:R-:W-:-:S02]  /*0060*/  IMAD R3, R0, UR4, R3 ;  /* 0x0000000400037c24 */ /* 0x001fc4000f8e0203 */
[----:B--2---:R-:W-:-:S03]  /*0070*/  IMAD R0, R0, UR5, RZ ;  /* 0x0000000500007c24 */ /* 0x004fc6000f8e02ff */
[----:B-1----:R-:W-:-:S13]  /*0080*/  ISETP.GE.AND P0, PT, R3, UR6, PT ;  /* 0x0000000603007c0c */ /* 0x002fda000bf06270 */
[----:B------:R-:W-:Y:S05]  /*0090*/  @P0 EXIT ;  /* 0x000000000000094d */ /* 0x000fea0003800000 */
[----:B------:R-:W0:Y:S01]  /*00a0*/  I2F.U32.RP R8, R0 ;  /* 0x0000000000087306 */ /* 0x000e220000209000 */
[C---:B------:R-:W-:Y:S01]  /*00b0*/  IADD3 R2, PT, PT, R0.reuse, R3, RZ ;  /* 0x0000000300027210 */ /* 0x040fe20007ffe0ff */
[----:B------:R-:W-:Y:S01]  /*00c0*/  IMAD.MOV R9, RZ, RZ, -R0 ;  /* 0x000000ffff097224 */ /* 0x000fe200078e0a00 */
[----:B------:R-:W-:Y:S01]  /*00d0*/  ISETP.NE.U32.AND P2, PT, R0, RZ, PT ;  /* 0x000000ff0000720c */ /* 0x000fe20003f45070 */
[----:B------:R-:W1:Y:S01]  /*00e0*/  LDCU.64 UR4, c[0x0][0x358] ;  /* 0x00006b00ff0477ac */ /* 0x000e620008000a00 */
[C---:B------:R-:W-:Y:S01]  /*00f0*/  ISETP.GE.AND P0, PT, R2.reuse, UR6, PT ;  /* 0x0000000602007c0c */ /* 0x040fe2000bf06270 */
[----:B------:R-:W-:Y:S01]  /*0100*/  BSSY.RECONVERGENT B0, `(.L_x_0) ;  /* 0x000003f000007945 */ /* 0x000fe20003800200 */
[----:B------:R-:W-:Y:S02]  /*0110*/  VIMNMX R7, PT, PT, R2, UR6, !PT ;  /* 0x0000000602077c48 */ /* 0x000fe4000ffe0100 */
[----:B------:R-:W-:-:S04]  /*0120*/  SEL R6, RZ, 0x1, P0 ;  /* 0x00000001ff067807 */ /* 0x000fc80000000000 */
[----:B------:R-:W-:Y:S01]  /*0130*/  IADD3 R7, PT, PT, R7, -R2, -R6 ;  /* 0x8000000207077210 */ /* 0x000fe20007ffe806 */
[----:B0-----:R-:W0:Y:S02]  /*0140*/  MUFU.RCP R8, R8 ;  /* 0x0000000800087308 */ /* 0x001e240000001000 */
[----:B0-----:R-:W-:-:S06]  /*0150*/  VIADD R4, R8, 0xffffffe ;  /* 0x0ffffffe08047836 */ /* 0x001fcc0000000000 */
[----:B------:R0:W2:Y:S02]  /*0160*/  F2I.FTZ.U32.TRUNC.NTZ R5, R4 ;  /* 0x0000000400057305 */ /* 0x0000a4000021f000 */
[----:B0-----:R-:W-:Y:S02]  /*0170*/  IMAD.MOV.U32 R4, RZ, RZ, RZ ;  /* 0x000000ffff047224 */ /* 0x001fe400078e00ff */
[----:B--2---:R-:W-:-:S04]  /*0180*/  IMAD R9, R9, R5, RZ ;  /* 0x0000000509097224 */ /* 0x004fc800078e02ff */
[----:B------:R-:W-:-:S06]  /*0190*/  IMAD.HI.U32 R8, R5, R9, R4 ;  /* 0x0000000905087227 */ /* 0x000fcc00078e0004 */
[----:B------:R-:W-:-:S04]  /*01a0*/  IMAD.HI.U32 R5, R8, R7, RZ ;  /* 0x0000000708057227 */ /* 0x000fc800078e00ff */
[----:B------:R-:W-:-:S04]  /*01b0*/  IMAD.MOV R2, RZ, RZ, -R5 ;  /* 0x000000ffff027224 */ /* 0x000fc800078e0a05 */
[----:B------:R-:W-:-:S05]  /*01c0*/  IMAD R7, R0, R2, R7 ;  /* 0x0000000200077224 */ /* 0x000fca00078e0207 */
[----:B------:R-:W-:-:S13]  /*01d0*/  ISETP.GE.U32.AND P0, PT, R7, R0, PT ;  /* 0x000000000700720c */ /* 0x000fda0003f06070 */
[----:B------:R-:W-:Y:S01]  /*01e0*/  @P0 IADD3 R7, PT, PT, -R0, R7, RZ ;  /* 0x0000000700070210 */ /* 0x000fe20007ffe1ff */
[----:B------:R-:W-:-:S03]  /*01f0*/  @P0 VIADD R5, R5, 0x1 ;  /* 0x0000000105050836 */ /* 0x000fc60000000000 */
[----:B------:R-:W-:-:S13]  /*0200*/  ISETP.GE.U32.AND P1, PT, R7, R0, PT ;  /* 0x000000000700720c */ /* 0x000fda0003f26070 */
[----:B------:R-:W-:Y:S01]  /*0210*/  @P1 VIADD R5, R5, 0x1 ;  /* 0x0000000105051836 */ /* 0x000fe20000000000 */
[----:B------:R-:W-:-:S04]  /*0220*/  @!P2 LOP3.LUT R5, RZ, R0, RZ, 0x33, !PT ;  /* 0x00000000ff05a212 */ /* 0x000fc800078e33ff */
[----:B------:R-:W-:-:S04]  /*0230*/  IADD3 R9, PT, PT, R6, R5, RZ ;  /* 0x0000000506097210 */ /* 0x000fc80007ffe0ff */
[C---:B------:R-:W-:Y:S02]  /*0240*/  LOP3.LUT R2, R9.reuse, 0x3, RZ, 0xc0, !PT ;  /* 0x0000000309027812 */ /* 0x040fe400078ec0ff */
[----:B------:R-:W-:Y:S02]  /*0250*/  ISETP.GE.U32.AND P0, PT, R9, 0x3, PT ;  /* 0x000000030900780c */ /* 0x000fe40003f06070 */
[----:B------:R-:W-:-:S13]  /*0260*/  ISETP.NE.AND P1, PT, R2, 0x3, PT ;  /* 0x000000030200780c */ /* 0x000fda0003f25270 */
[----:B-1----:R-:W-:Y:S05]  /*0270*/  @!P1 BRA `(.L_x_1) ;  /* 0x00000000009c9947 */ /* 0x002fea0003800000 */
[----:B------:R-:W0:Y:S01]  /*0280*/  LDC R14, c[0x0][0x394] ;  /* 0x0000e500ff0e7b82 */ /* 0x000e220000000800 */
[----:B------:R-:W-:-:S04]  /*0290*/  IADD3 R9, PT, PT, R9, 0x1, RZ ;  /* 0x0000000109097810 */ /* 0x000fc80007ffe0ff */
[----:B------:R-:W-:-:S03]  /*02a0*/  LOP3.LUT R9, R9, 0x3, RZ, 0xc0, !PT ;  /* 0x0000000309097812 */ /* 0x000fc600078ec0ff */
[----:B------:R-:W1:Y:S02]  /*02b0*/  LDC R8, c[0x0][0x394] ;  /* 0x0000e500ff087b82 */ /* 0x000e640000000800 */
[----:B------:R-:W-:-:S06]  /*02c0*/  IMAD.MOV R9, RZ, RZ, -R9 ;  /* 0x000000ffff097224 */ /* 0x000fcc00078e0a09 */
[----:B------:R-:W2:Y:S01]  /*02d0*/  LDC.64 R4, c[0x0][0x380] ;  /* 0x0000e000ff047b82 */ /* 0x000ea20000000a00 */
[----:B0-----:R-:W-:-:S07]  /*02e0*/  IABS R2, R14 ;  /* 0x0000000e00027213 */ /* 0x001fce0000000000 */
[----:B------:R-:W0:Y:S01]  /*02f0*/  LDC.64 R6, c[0x0][0x388] ;  /* 0x0000e200ff067b82 */ /* 0x000e220000000a00 */
[----:B------:R-:W-:Y:S01]  /*0300*/  ISETP.NE.AND P1, PT, R14, RZ, PT ;  /* 0x000000ff0e00720c */ /* 0x000fe20003f25270 */
[----:B------:R-:W3:Y:S01]  /*0310*/  I2F.RP R12, R2 ;  /* 0x00000002000c7306 */ /* 0x000ee20000209400 */
[----:B------:R-:W-:-:S07]  /*0320*/  LOP3.LUT R14, RZ, R14, RZ, 0x33, !PT ;  /* 0x0000000eff0e7212 */ /* 0x000fce00078e33ff */
[----:B---3--:R-:W3:Y:S02]  /*0330*/  MUFU.RCP R12, R12 ;  /* 0x0000000c000c7308 */ /* 0x008ee40000001000 */
[----:B---3--:R-:W-:-:S06]  /*0340*/  VIADD R10, R12, 0xffffffe ;  /* 0x0ffffffe0c0a7836 */ /* 0x008fcc0000000000 */
[----:B------:R3:W4:Y:S02]  /*0350*/  F2I.FTZ.U32.TRUNC.NTZ R11, R10 ;  /* 0x0000000a000b7305 */ /* 0x000724000021f000 */
[----:B---3--:R-:W-:Y:S02]  /*0360*/  IMAD.MOV.U32 R10, RZ, RZ, RZ ;  /* 0x000000ffff0a7224 */ /* 0x008fe400078e00ff */
[----:B----4-:R-:W-:-:S04]  /*0370*/  IMAD.MOV R13, RZ, RZ, -R11 ;  /* 0x000000ffff0d7224 */ /* 0x010fc800078e0a0b */
[----:B------:R-:W-:-:S04]  /*0380*/  IMAD R13, R13, R2, RZ ;  /* 0x000000020d0d7224 */ /* 0x000fc800078e02ff */
[----:B012---:R-:W-:-:S07]  /*0390*/  IMAD.HI.U32 R12, R11, R13, R10 ;  /* 0x0000000d0b0c7227 */ /* 0x007fce00078e000a */
.L_x_2:
[----:B0-----:R-:W-:-:S06]  /*03a0*/  IMAD.WIDE R10, R3, 0x4, R4 ;  /* 0x00000004030a7825 */ /* 0x001fcc00078e0204 */
[----:B------:R-:W2:Y:S01]  /*03b0*/  LDG.E R10, desc[UR4][R10.64] ;  /* 0x000000040a0a7981 */ /* 0x000ea2000c1e1900 */
[----:B------:R-:W-:Y:S01]  /*03c0*/  IABS R18, R8 ;  /* 0x0000000800127213 */ /* 0x000fe20000000000 */
[----:B------:R-:W-:Y:S01]  /*03d0*/  VIADD R9, R9, 0x1 ;  /* 0x0000000109097836 */ /* 0x000fe20000000000 */
[----:B------:R-:W-:Y:S02]  /*03e0*/  IADD3 R3, PT, PT, R0, R3, RZ ;  /* 0x0000000300037210 */ /* 0x000fe40007ffe0ff */
[----:B--2---:R-:W-:Y:S02]  /*03f0*/  IABS R15, R10 ;  /* 0x0000000a000f7213 */ /* 0x004fe40000000000 */
[----:B------:R-:W-:-:S03]  /*0400*/  ISETP.GE.AND P3, PT, R10, RZ, PT ;  /* 0x000000ff0a00720c */ /* 0x000fc60003f66270 */
[----:B------:R-:W-:-:S05]  /*0410*/  IMAD.HI.U32 R13, R12, R15, RZ ;  /* 0x0000000f0c0d7227 */ /* 0x000fca00078e00ff */
[----:B------:R-:W-:-:S05]  /*0420*/  IADD3 R16, PT, PT, -R13, RZ, RZ ;  /* 0x000000ff0d107210 */ /* 0x000fca0007ffe1ff */
[----:B------:R-:W-:-:S05]  /*0430*/  IMAD R13, R18, R16, R15 ;  /* 0x00000010120d7224 */ /* 0x000fca00078e020f */
[----:B------:R-:W-:-:S13]  /*0440*/  ISETP.GT.U32.AND P2, PT, R2, R13, PT ;  /* 0x0000000d0200720c */ /* 0x000fda0003f44070 */
[----:B------:R-:W-:-:S05]  /*0450*/  @!P2 IMAD.IADD R13, R13, 0x1, -R18 ;  /* 0x000000010d0da824 */ /* 0x000fca00078e0a12 */
[----:B------:R-:W-:-:S13]  /*0460*/  ISETP.GT.U32.AND P2, PT, R2, R13, PT ;  /* 0x0000000d0200720c */ /* 0x000fda0003f44070 */
[----:B------:R-:W-:Y:S01]  /*0470*/  @!P2 IMAD.IADD R13, R13, 0x1, -R18 ;  /* 0x000000010d0da824 */ /* 0x000fe200078e0a12 */
[----:B------:R-:W-:-:S04]  /*0480*/  ISETP.NE.AND P2, PT, R9, RZ, PT ;  /* 0x000000ff0900720c */ /* 0x000fc80003f45270 */
[----:B------:R-:W-:-:S04]  /*0490*/  @!P3 IADD3 R13, PT, PT, -R13, RZ, RZ ;  /* 0x000000ff0d0db210 */ /* 0x000fc80007ffe1ff */
[----:B------:R-:W-:Y:S01]  /*04a0*/  SEL R11, R14, R13, !P1 ;  /* 0x0000000d0e0b7207 */ /* 0x000fe20004800000 */
[----:B------:R-:W-:-:S04]  /*04b0*/  IMAD.MOV.U32 R13, RZ, RZ, 0x1 ;  /* 0x00000001ff0d7424 */ /* 0x000fc800078e00ff */
[----:B------:R-:W-:-:S05]  /*04c0*/  IMAD.WIDE R10, R11, 0x4, R6 ;  /* 0x000000040b0a7825 */ /* 0x000fca00078e0206 */
[----:B------:R0:W-:Y:S01]  /*04d0*/  REDG.E.ADD.STRONG.GPU desc[UR4][R10.64], R13 ;  /* 0x0000000d0a00798e */ /* 0x0001e2000c12e104 */
[----:B------:R-:W-:Y:S05]  /*04e0*/  @P2 BRA `(.L_x_2) ;  /* 0xfffffffc00ac2947 */ /* 0x000fea000383ffff */
.L_x_1:
[----:B------:R-:W-:Y:S05]  /*04f0*/  BSYNC.RECONVERGENT B0 ;  /* 0x0000000000007941 */ /* 0x000fea0003800200 */
.L_x_0:
[----:B------:R-:W-:Y:S05]  /*0500*/  @!P0 EXIT ;  /* 0x000000000000894d */ /* 0x000fea0003800000 */
[----:B------:R-:W1:Y:S01]  /*0510*/  LDC R2, c[0x0][0x394] ;  /* 0x0000e500ff027b82 */ /* 0x000e620000000800 */
[----:B------:R-:W-:Y:S01]  /*0520*/  HFMA2 R14, -RZ, RZ, 0, 0 ;  /* 0x00000000ff0e7431 */ /* 0x000fe200000001ff */
[----:B------:R-:W2:Y:S06]  /*0530*/  LDCU UR6, c[0x0][0x390] ;  /* 0x00007200ff0677ac */ /* 0x000eac0008000800 */
[----:B------:R-:W3:Y:S08]  /*0540*/  LDC.64 R4, c[0x0][0x380] ;  /* 0x0000e000ff047b82 */ /* 0x000ef00000000a00 */
[----:B------:R-:W4:Y:S01]  /*0550*/  LDC.64 R6, c[0x0][0x388] ;  /* 0x0000e200ff067b82 */ /* 0x000f220000000a00 */
[----:B-1----:R-:W-:-:S07]  /*0560*/  IABS R9, R2 ;  /* 0x0000000200097213 */ /* 0x002fce0000000000 */
[----:B------:R-:W1:Y:S01]  /*0570*/  LDC R2, c[0x0][0x394] ;  /* 0x0000e500ff027b82 */ /* 0x000e620000000800 */
[----:B------:R-:W5:Y:S08]  /*0580*/  I2F.RP R8, R9 ;  /* 0x0000000900087306 */ /* 0x000f700000209400 */
[----:B-----5:R-:W5:Y:S02]  /*0590*/  MUFU.RCP R8, R8 ;  /* 0x0000000800087308 */ /* 0x020f640000001000 */
[----:B-----5:R-:W-:-:S06]  /*05a0*/  VIADD R15, R8, 0xffffffe ;  /* 0x0ffffffe080f7836 */ /* 0x020fcc0000000000 */
[----:B------:R-:W0:Y:S02]  /*05b0*/  F2I.FTZ.U32.TRUNC.NTZ R15, R15 ;  /* 0x0000000f000f7305 */ /* 0x000e24000021f000 */
[----:B0-----:R-:W-:-:S04]  /*05c0*/  IMAD.MOV R10, RZ, RZ, -R15 ;  /* 0x000000ffff0a7224 */ /* 0x001fc800078e0a0f */
[----:B------:R-:W-:-:S04]  /*05d0*/  IMAD R11, R10, R9, RZ ;  /* 0x000000090a0b7224 */ /* 0x000fc800078e02ff */
[----:B-1234-:R-:W-:-:S07]  /*05e0*/  IMAD.HI.U32 R14, R15, R11, R14 ;  /* 0x0000000b0f0e7227 */ /* 0x01efce00078e000e */
.L_x_3:
[----:B------:R-:W-:-:S05]  /*05f0*/  IMAD.WIDE R12, R3, 0x4, R4 ;  /* 0x00000004030c7825 */ /* 0x000fca00078e0204 */
[----:B0-----:R0:W2:Y:S01]  /*0600*/  LDG.E R15, desc[UR4][R12.64] ;  /* 0x000000040c0f7981 */ /* 0x0010a2000c1e1900 */
[----:B------:R-:W-:Y:S01]  /*0610*/  IABS R10, R2 ;  /* 0x00000002000a7213 */ /* 0x000fe20000000000 */
[----:B0-----:R-:W-:Y:S01]  /*0620*/  IMAD.WIDE R12, R0, 0x4, R12 ;  /* 0x00000004000c7825 */ /* 0x001fe200078e020c */
[----:B--2---:R-:W-:Y:S02]  /*0630*/  IABS R11, R15 ;  /* 0x0000000f000b7213 */ /* 0x004fe40000000000 */
[----:B------:R-:W-:-:S03]  /*0640*/  ISETP.GE.AND P1, PT, R15, RZ, PT ;  /* 0x000000ff0f00720c */ /* 0x000fc60003f26270 */
[----:B------:R-:W-:-:S04]  /*0650*/  IMAD.HI.U32 R14, R14, R11, RZ ;  /* 0x0000000b0e0e7227 */ /* 0x000fc800078e00ff */
[----:B------:R-:W-:-:S04]  /*0660*/  IMAD.MOV R14, RZ, RZ, -R14 ;  /* 0x000000ffff0e7224 */ /* 0x000fc800078e0a0e */
[----:B------:R-:W-:Y:S01]  /*0670*/  IMAD R8, R10, R14, R11 ;  /* 0x0000000e0a087224 */ /* 0x000fe200078e020b */
[----:B------:R-:W-:-:S04]  /*0680*/  LOP3.LUT R11, RZ, R2, RZ, 0x33, !PT ;  /* 0x00000002ff0b7212 */ /* 0x000fc800078e33ff */
[----:B------:R-:W-:-:S13]  /*0690*/  ISETP.GT.U32.AND P0, PT, R9, R8, PT ;  /* 0x000000080900720c */ /* 0x000fda0003f04070 */
[----:B------:R-:W-:-:S05]  /*06a0*/  @!P0 IMAD.IADD R8, R8, 0x1, -R10 ;  /* 0x0000000108088824 */ /* 0x000fca00078e0a0a */
[----:B------:R-:W-:-:S13]  /*06b0*/  ISETP.GT.U32.AND P0, PT, R9, R8, PT ;  /* 0x000000080900720c */ /* 0x000fda0003f04070 */
[----:B------:R-:W-:Y:S02]  /*06c0*/  @!P0 IADD3 R8, PT, PT, R8, -R10, RZ ;  /* 0x8000000a08088210 */ /* 0x000fe40007ffe0ff */
[----:B------:R-:W-:-:S03]  /*06d0*/  ISETP.NE.AND P0, PT, R2, RZ, PT ;  /* 0x000000ff0200720c */ /* 0x000fc60003f05270 */
[----:B------:R-:W-:-:S05]  /*06e0*/  @!P1 IMAD.MOV R8, RZ, RZ, -R8 ;  /* 0x000000ffff089224 */ /* 0x000fca00078e0a08 */
[----:B------:R-:W-:Y:S01]  /*06f0*/  SEL R17, R11, R8, !P0 ;  /* 0x000000080b117207 */ /* 0x000fe20004000000 */
[----:B------:R-:W-:-:S04]  /*0700*/  IMAD.MOV.U32 R8, RZ, RZ, 0x1 ;  /* 0x00000001ff087424 */ /* 0x000fc800078e00ff */
[----:B------:R-:W-:-:S05]  /*0710*/  IMAD.WIDE R16, R17, 0x4, R6 ;  /* 0x0000000411107825 */ /* 0x000fca00078e0206 */
[----:B------:R0:W-:Y:S04]  /*0720*/  REDG.E.ADD.STRONG.GPU desc[UR4][R16.64], R8 ;  /* 0x000000081000798e */ /* 0x0001e8000c12e104 */
[----:B------:R1:W2:Y:S01]  /*0730*/  LDG.E R18, desc[UR4][R12.64] ;  /* 0x000000040c127981 */ /* 0x0002a2000c1e1900 */
[----:B------:R-:W3:Y:S01]  /*0740*/  I2F.RP R19, R10 ;  /* 0x0000000a00137306 */ /* 0x000ee20000209400 */
[----:B------:R-:W-:Y:S02]  /*0750*/  IMAD.MOV.U32 R14, RZ, RZ, RZ ;  /* 0x000000ffff0e7224 */ /* 0x000fe400078e00ff */
[----:B-1----:R-:W-:-:S05]  /*0760*/  IMAD.WIDE R12, R0, 0x4, R12 ;  /* 0x00000004000c7825 */ /* 0x002fca00078e020c */
[----:B---3--:R-:W1:Y:S02]  /*0770*/  MUFU.RCP R19, R19 ;  /* 0x0000001300137308 */ /* 0x008e640000001000 */
[----:B-1----:R-:W-:-:S06]  /*0780*/  IADD3 R20, PT, PT, R19, 0xffffffe, RZ ;  /* 0x0ffffffe13147810 */ /* 0x002fcc0007ffe0ff */
[----:B------:R-:W1:Y:S02]  /*0790*/  F2I.FTZ.U32.TRUNC.NTZ R15, R20 ;  /* 0x00000014000f7305 */ /* 0x000e64000021f000 */
[----:B-1----:R-:W-:-:S04]  /*07a0*/  IMAD.MOV R9, RZ, RZ, -R15 ;  /* 0x000000ffff097224 */ /* 0x002fc800078e0a0f */
[----:B------:R-:W-:-:S04]  /*07b0*/  IMAD R9, R9, R10, RZ ;  /* 0x0000000a09097224 */ /* 0x000fc800078e02ff */
[----:B------:R-:W-:Y:S01]  /*07c0*/  IMAD.HI.U32 R14, R15, R9, R14 ;  /* 0x000000090f0e7227 */ /* 0x000fe200078e000e */
[----:B--2---:R-:W-:Y:S02]  /*07d0*/  IABS R21, R18 ;  /* 0x0000001200157213 */ /* 0x004fe40000000000 */
[----:B------:R-:W-:Y:S02]  /*07e0*/  ISETP.GE.AND P2, PT, R18, RZ, PT ;  /* 0x000000ff1200720c */ /* 0x000fe40003f46270 */
[----:B------:R-:W-:-:S05]  /*07f0*/  MOV R15, R21 ;  /* 0x00000015000f7202 */ /* 0x000fca0000000f00 */
[----:B------:R-:W-:-:S04]  /*0800*/  IMAD.HI.U32 R9, R14, R15, RZ ;  /* 0x0000000f0e097227 */ /* 0x000fc800078e00ff */
[----:B------:R-:W-:-:S04]  /*0810*/  IMAD.MOV R9, RZ, RZ, -R9 ;  /* 0x000000ffff097224 */ /* 0x000fc800078e0a09 */
[----:B------:R-:W-:Y:S02]  /*0820*/  IMAD R15, R10, R9, R15 ;  /* 0x000000090a0f7224 */ /* 0x000fe400078e020f */
[----:B------:R-:W-:-:S05]  /*0830*/  IMAD.MOV.U32 R9, RZ, RZ, R10 ;  /* 0x000000ffff097224 */ /* 0x000fca00078e000a */
[----:B------:R-:W-:-:S13]  /*0840*/  ISETP.GT.U32.AND P1, PT, R9, R15, PT ;  /* 0x0000000f0900720c */ /* 0x000fda0003f24070 */
[----:B------:R-:W-:-:S04]  /*0850*/  @!P1 IADD3 R15, PT, PT, R15, -R10, RZ ;  /* 0x8000000a0f0f9210 */ /* 0x000fc80007ffe0ff */
[----:B------:R-:W-:-:S13]  /*0860*/  ISETP.GT.U32.AND P1, PT, R9, R15, PT ;  /* 0x0000000f0900720c */ /* 0x000fda0003f24070 */
[----:B------:R-:W-:-:S04]  /*0870*/  @!P1 IMAD.IADD R15, R15, 0x1, -R10 ;  /* 0x000000010f0f9824 */ /* 0x000fc800078e0a0a */
[----:B------:R-:W-:-:S05]  /*0880*/  @!P2 IMAD.MOV R15, RZ, RZ, -R15 ;  /* 0x000000ffff0fa224 */ /* 0x000fca00078e0a0f */
[----:B0-----:R-:W-:-:S05]  /*0890*/  SEL R17, R11, R15, !P0 ;  /* 0x0000000f0b117207 */ /* 0x001fca0004000000 */
[----:B------:R-:W-:-:S05]  /*08a0*/  IMAD.WIDE R16, R17, 0x4, R6 ;  /* 0x0000000411107825 */ /* 0x000fca00078e0206 */
[----:B------:R0:W-:Y:S04]  /*08b0*/  REDG.E.ADD.STRONG.GPU desc[UR4][R16.64], R8 ;  /* 0x000000081000798e */ /* 0x0001e8000c12e104 */
[----:B------:R1:W2:Y:S02]  /*08c0*/  LDG.E R15, desc[UR4][R12.64] ;  /* 0x000000040c0f7981 */ /* 0x0002a4000c1e1900 */
[----:B-1----:R-:W-:Y:S01]  /*08d0*/  IMAD.WIDE R12, R0, 0x4, R12 ;  /* 0x00000004000c7825 */ /* 0x002fe200078e020c */
        /* <DEDUP_REMOVED lines=8> */
[----:B------:R-:W-:-:S05]  /*0960*/  @!P1 IADD3 R18, PT, PT, R18, -R10, RZ ;  /* 0x8000000a12129210 */ /* 0x000fca0007ffe0ff */
[----:B------:R-:W-:-:S05]  /*0970*/  @!P2 IMAD.MOV R18, RZ, RZ, -R18 ;  /* 0x000000ffff12a224 */ /* 0x000fca00078e0a12 */
[----:B0-----:R-:W-:-:S05]  /*0980*/  SEL R17, R11, R18, !P0 ;  /* 0x000000120b117207 */ /* 0x001fca0004000000 */
[----:B------:R-:W-:-:S05]  /*0990*/  IMAD.WIDE R16, R17, 0x4, R6 ;  /* 0x0000000411107825 */ /* 0x000fca00078e0206 */
[----:B------:R0:W-:Y:S04]  /*09a0*/  REDG.E.ADD.STRONG.GPU desc[UR4][R16.64], R8 ;  /* 0x000000081000798e */ /* 0x0001e8000c12e104 */
[----:B------:R-:W2:Y:S01]  /*09b0*/  LDG.E R12, desc[UR4][R12.64] ;  /* 0x000000040c0c7981 */ /* 0x000ea2000c1e1900 */
[----:B------:R-:W-:Y:S02]  /*09c0*/  LEA R3, R0, R3, 0x2 ;  /* 0x0000000300037211 */ /* 0x000fe400078e10ff */
        /* <DEDUP_REMOVED lines=10> */
[----:B------:R-:W-:Y:S02]  /*0a70*/  SEL R11, R11, R15, !P0 ;  /* 0x0000000f0b0b7207 */ /* 0x000fe40004000000 */
[----:B------:R-:W-:-:S03]  /*0a80*/  ISETP.GE.AND P0, PT, R3, UR6, PT ;  /* 0x0000000603007c0c */ /* 0x000fc6000bf06270 */
[----:B------:R-:W-:-:S05]  /*0a90*/  IMAD.WIDE R10, R11, 0x4, R6 ;  /* 0x000000040b0a7825 */ /* 0x000fca00078e0206 */
[----:B------:R0:W-:Y:S05]  /*0aa0*/  REDG.E.ADD.STRONG.GPU desc[UR4][R10.64], R8 ;  /* 0x000000080a00798e */ /* 0x0001ea000c12e104 */
[----:B------:R-:W-:Y:S05]  /*0ab0*/  @!P0 BRA `(.L_x_3) ;  /* 0xfffffff800cc8947 */ /* 0x000fea000383ffff */
[----:B------:R-:W-:Y:S05]  /*0ac0*/  EXIT ;  /* 0x000000000000794d */ /* 0x000fea0003800000 */
.L_x_4:
[----:B------:R-:W-:-:S00]  /*0ad0*/  BRA `(.L_x_4) ;  /* 0xfffffffc00fc7947 */ /* 0x000fc0000383ffff */
[----:B------:R-:W-:-:S00]  /*0ae0*/  NOP ;  /* 0x0000000000007918 */ /* 0x000fc00000000000 */
        /* <DEDUP_REMOVED lines=9> */
.L_x_5:


//--------------------- .nv.shared.reserved.0     --------------------------
	.section	.nv.shared.reserved.0,"aw",@nobits
	.weak		__nv_reservedSMEM_offset_0_alias
	.size		__nv_reservedSMEM_offset_0_alias, 0, 64
	.other		__nv_reservedSMEM_offset_0_alias,@"STO_CUDA_RESERVED_SHARED STV_DEFAULT"
__nv_reservedSMEM_offset_0_alias:
	.zero		0
	.zero		64


//--------------------- .nv.constant0._Z19gpuHistogramStridedPiS_ii --------------------------
	.section	.nv.constant0._Z19gpuHistogramStridedPiS_ii,"a",@progbits
	.sectionflags	@""
	.align	4
.nv.constant0._Z19gpuHistogramStridedPiS_ii:
	.zero		920


//--------------------- SYMBOLS --------------------------

	.type		.nv.reservedSmem.offset0,@object
	.size		.nv.reservedSmem.offset0,0x4
